//
// Generated by NVIDIA NVVM Compiler
//
// Compiler Build ID: CL-36424714
// Cuda compilation tools, release 13.0, V13.0.88
// Based on NVVM 20.0.0
//

.version 9.0
.target sm_100
.address_size 64

	// .globl	_Z10FillMatrixPfi
.global .align 4 .b8 precalc_xorwow_matrix[102400];
.global .align 4 .b8 precalc_xorwow_offset_matrix[102400];
.global .align 4 .b8 mrg32k3aM1[2304];
.global .align 4 .b8 mrg32k3aM2[2304];
.global .align 4 .b8 mrg32k3aM1SubSeq[2016];
.global .align 4 .b8 mrg32k3aM2SubSeq[2016];
.global .align 4 .b8 mrg32k3aM1Seq[2304];
.global .align 4 .b8 mrg32k3aM2Seq[2304];
.const .align 8 .b8 __cr_lgamma_table[72];

.visible .entry _Z10FillMatrixPfi(
	.param .u64 .ptr .align 1 _Z10FillMatrixPfi_param_0,
	.param .u32 _Z10FillMatrixPfi_param_1
)
{
	.reg .pred 	%p<2>;
	.reg .b32 	%r<34>;
	.reg .b32 	%f<2>;
	.reg .b64 	%rd<12>;
	.reg .b64 	%fd<3>;

	ld.param.u64 	%rd2, [_Z10FillMatrixPfi_param_0];
	ld.param.u32 	%r2, [_Z10FillMatrixPfi_param_1];
	mov.u32 	%r3, %ctaid.x;
	mov.u32 	%r4, %ntid.x;
	mov.u32 	%r5, %tid.x;
	mad.lo.s32 	%r1, %r3, %r4, %r5;
	// begin inline asm
	mov.u64 	%rd3, %clock64;
	// end inline asm
	setp.ge.s32 	%p1, %r1, %r2;
	@%p1 bra 	$L__BB0_2;
	cvt.s64.s32 	%rd4, %r1;
	add.s64 	%rd5, %rd3, %rd4;
	cvt.u32.u64 	%r6, %rd5;
	xor.b32  	%r7, %r6, -1429050551;
	mul.lo.s32 	%r8, %r7, 1099087573;
	{ .reg .b32 tmp; mov.b64 {tmp, %r9}, %rd5; }
	xor.b32  	%r10, %r9, -136515619;
	mad.lo.s32 	%r11, %r10, -1703105765, %r8;
	add.s32 	%r12, %r11, 6615241;
	add.s32 	%r13, %r8, 5783321;
	xor.b32  	%r14, %r8, 362436069;
	add.s32 	%r15, %r8, 123456789;
	cvta.to.global.u64 	%rd6, %rd2;
	shr.u32 	%r16, %r15, 2;
	xor.b32  	%r17, %r16, %r15;
	shl.b32 	%r18, %r13, 4;
	shl.b32 	%r19, %r17, 1;
	xor.b32  	%r20, %r18, %r19;
	xor.b32  	%r21, %r20, %r13;
	xor.b32  	%r22, %r21, %r17;
	add.s32 	%r23, %r12, %r22;
	add.s32 	%r24, %r23, 362437;
	shr.u32 	%r25, %r14, 2;
	xor.b32  	%r26, %r25, %r14;
	shl.b32 	%r27, %r22, 4;
	shl.b32 	%r28, %r26, 1;
	xor.b32  	%r29, %r28, %r27;
	xor.b32  	%r30, %r29, %r26;
	xor.b32  	%r31, %r30, %r22;
	add.s32 	%r32, %r12, %r31;
	add.s32 	%r33, %r32, 724874;
	cvt.u64.u32 	%rd7, %r24;
	mul.wide.u32 	%rd8, %r33, 2097152;
	xor.b64  	%rd9, %rd8, %rd7;
	cvt.rn.f64.u64 	%fd1, %rd9;
	fma.rn.f64 	%fd2, %fd1, 0d3CA0000000000000, 0d3C90000000000000;
	cvt.rn.f32.f64 	%f1, %fd2;
	mul.wide.s32 	%rd10, %r1, 4;
	add.s64 	%rd11, %rd6, %rd10;
	st.global.f32 	[%rd11], %f1;
$L__BB0_2:
	ret;

}


// ===== COMPILED SASS (sm_100) =====

	.target	sm_100

	.elftype	@"ET_EXEC"


//--------------------- .note.nv.tkinfo           --------------------------
	.section	.note.nv.tkinfo,"",@"SHT_NOTE"
	.sectionflags	@"SHF_NOTE_NV_TKINFO"
	.tkinfo
        /*0018*/ 	.word	0x00000002
        /*0030*/ 	.string	""
        /*0030*/ 	.string	"ptxas"
        /*0030*/ 	.string	"Cuda compilation tools, release 13.0, V13.0.88"
        /*0030*/ 	.string	"Build cuda_13.0.r13.0/compiler.36424714_0"
        /*0030*/ 	.string	"-arch sm_100 -m 64 "



//--------------------- .note.nv.cuinfo           --------------------------
	.section	.note.nv.cuinfo,"",@"SHT_NOTE"
	.sectionflags	@"SHF_NOTE_NV_CUINFO"
        /*0018*/ 	.short	0x0002
        /*001a*/ 	.short	0x0064
        /*001c*/ 	.short	0x0082
	.zero		2


//--------------------- .nv.info                  --------------------------
	.section	.nv.info,"",@"SHT_CUDA_INFO"
	.align	4


	//----- nvinfo : EIATTR_REGCOUNT
	.align		4
        /*0000*/ 	.byte	0x04, 0x2f
        /*0002*/ 	.short	(.L_10 - .L_9)
	.align		4
.L_9:
        /*0004*/ 	.word	index@(_Z10FillMatrixPfi)
        /*0008*/ 	.word	0x0000000c


	//----- nvinfo : EIATTR_FRAME_SIZE
	.align		4
.L_10:
        /*000c*/ 	.byte	0x04, 0x11
        /*000e*/ 	.short	(.L_12 - .L_11)
	.align		4
.L_11:
        /*0010*/ 	.word	index@(_Z10FillMatrixPfi)
        /*0014*/ 	.word	0x00000000


	//----- nvinfo : EIATTR_MIN_STACK_SIZE
	.align		4
.L_12:
        /*0018*/ 	.byte	0x04, 0x12
        /*001a*/ 	.short	(.L_14 - .L_13)
	.align		4
.L_13:
        /*001c*/ 	.word	index@(_Z10FillMatrixPfi)
        /*0020*/ 	.word	0x00000000
.L_14:


//--------------------- .nv.compat                --------------------------
	.section	.nv.compat,"",@"SHT_CUDA_COMPAT_INFO"
	.align	4
        /*0000*/ 	.byte	0x02, 0x09, 0x00, 0x00, 0x02, 0x02, 0x01, 0x00, 0x02, 0x05, 0x05, 0x00, 0x03, 0x07, 0x01, 0x01
        /*0010*/ 	.byte	0x02, 0x03, 0x00, 0x00, 0x02, 0x06, 0x01, 0x00, 0x04, 0x0b, 0x08, 0x00, 0x01, 0x00, 0x00, 0x00
        /*0020*/ 	.byte	0x00, 0x00, 0x00, 0x00


//--------------------- .nv.info._Z10FillMatrixPfi --------------------------
	.section	.nv.info._Z10FillMatrixPfi,"",@"SHT_CUDA_INFO"
	.sectionflags	@""
	.align	4


	//----- nvinfo : EIATTR_CUDA_API_VERSION
	.align		4
        /*0000*/ 	.byte	0x04, 0x37
        /*0002*/ 	.short	(.L_16 - .L_15)
.L_15:
        /*0004*/ 	.word	0x00000082


	//----- nvinfo : EIATTR_KPARAM_INFO
	.align		4
.L_16:
        /*0008*/ 	.byte	0x04, 0x17
        /*000a*/ 	.short	(.L_18 - .L_17)
.L_17:
        /*000c*/ 	.word	0x00000000
        /*0010*/ 	.short	0x0001
        /*0012*/ 	.short	0x0008
        /*0014*/ 	.byte	0x00, 0xf0, 0x11, 0x00


	//----- nvinfo : EIATTR_KPARAM_INFO
	.align		4
.L_18:
        /*0018*/ 	.byte	0x04, 0x17
        /*001a*/ 	.short	(.L_20 - .L_19)
.L_19:
        /*001c*/ 	.word	0x00000000
        /*0020*/ 	.short	0x0000
        /*0022*/ 	.short	0x0000
        /*0024*/ 	.byte	0x00, 0xf5, 0x21, 0x00


	//----- nvinfo : EIATTR_SPARSE_MMA_MASK
	.align		4
.L_20:
        /*0028*/ 	.byte	0x03, 0x50
        /*002a*/ 	.short	0x0000


	//----- nvinfo : EIATTR_MAXREG_COUNT
	.align		4
        /*002c*/ 	.byte	0x03, 0x1b
        /*002e*/ 	.short	0x00ff


	//----- nvinfo : EIATTR_MERCURY_ISA_VERSION
	.align		4
        /*0030*/ 	.byte	0x03, 0x5f
        /*0032*/ 	.short	0x0101


	//----- nvinfo : EIATTR_VRC_CTA_INIT_COUNT
	.align		4
        /*0034*/ 	.byte	0x02, 0x4a
	.zero		1
	.zero		1


	//----- nvinfo : EIATTR_EXIT_INSTR_OFFSETS
	.align		4
        /*0038*/ 	.byte	0x04, 0x1c
        /*003a*/ 	.short	(.L_22 - .L_21)


	//   ....[0]....
.L_21:
        /*003c*/ 	.word	0x00000080


	//   ....[1]....
        /*0040*/ 	.word	0x000002d0


	//----- nvinfo : EIATTR_CBANK_PARAM_SIZE
	.align		4
.L_22:
        /*0044*/ 	.byte	0x03, 0x19
        /*0046*/ 	.short	0x000c


	//----- nvinfo : EIATTR_PARAM_CBANK
	.align		4
        /*0048*/ 	.byte	0x04, 0x0a
        /*004a*/ 	.short	(.L_24 - .L_23)
	.align		4
.L_23:
        /*004c*/ 	.word	index@(.nv.constant0._Z10FillMatrixPfi)
        /*0050*/ 	.short	0x0380
        /*0052*/ 	.short	0x000c


	//----- nvinfo : EIATTR_SW_WAR
	.align		4
.L_24:
        /*0054*/ 	.byte	0x04, 0x36
        /*0056*/ 	.short	(.L_26 - .L_25)
.L_25:
        /*0058*/ 	.word	0x00000008
.L_26:


//--------------------- .nv.callgraph             --------------------------
	.section	.nv.callgraph,"",@"SHT_CUDA_CALLGRAPH"
	.align	4
	.sectionentsize	8
	.align		4
        /*0000*/ 	.word	0x00000000
	.align		4
        /*0004*/ 	.word	0xffffffff
	.align		4
        /*0008*/ 	.word	0x00000000
	.align		4
        /*000c*/ 	.word	0xfffffffe
	.align		4
        /*0010*/ 	.word	0x00000000
	.align		4
        /*0014*/ 	.word	0xfffffffd
	.align		4
        /*0018*/ 	.word	0x00000000
	.align		4
        /*001c*/ 	.word	0xfffffffc


//--------------------- .nv.constant4             --------------------------
	.section	.nv.constant4,"a",@progbits
	.align	8
	.align		8
.nv.constant4:
        /*0000*/ 	.dword	precalc_xorwow_matrix
	.align		8
        /*0008*/ 	.dword	precalc_xorwow_offset_matrix
	.align		8
        /*0010*/ 	.dword	mrg32k3aM1
	.align		8
        /*0018*/ 	.dword	mrg32k3aM2
	.align		8
        /*0020*/ 	.dword	mrg32k3aM1SubSeq
	.align		8
        /*0028*/ 	.dword	mrg32k3aM2SubSeq
	.align		8
        /*0030*/ 	.dword	mrg32k3aM1Seq
	.align		8
        /*0038*/ 	.dword	mrg32k3aM2Seq


//--------------------- .nv.constant3             --------------------------
	.section	.nv.constant3,"a",@progbits
	.align	8
.nv.constant3:
	.type		__cr_lgamma_table,@object
	.size		__cr_lgamma_table,(.L_8 - __cr_lgamma_table)
__cr_lgamma_table:
        /*0000*/ 	.byte	0x00, 0x00, 0x00, 0x00, 0x00, 0x00, 0x00, 0x00, 0x00, 0x00, 0x00, 0x00, 0x00, 0x00, 0x00, 0x00
        /*0010*/ 	.byte	0xef, 0x39, 0xfa, 0xfe, 0x42, 0x2e, 0xe6, 0x3f, 0x02, 0x20, 0x2a, 0xfa, 0x0b, 0xab, 0xfc, 0x3f
        /*0020*/ 	.byte	0xf9, 0x2c, 0x92, 0x7c, 0xa7, 0x6c, 0x09, 0x40, 0xc9, 0x79, 0x44, 0x3c, 0x64, 0x26, 0x13, 0x40
        /*0030*/ 	.byte	0xca, 0x01, 0xcf, 0x3a, 0x27, 0x51, 0x1a, 0x40, 0x30, 0xcc, 0x2d, 0xf3, 0xe1, 0x0c, 0x21, 0x40
        /*0040*/ 	.byte	0x0d, 0xb7, 0xfc, 0x82, 0x8e, 0x35, 0x25, 0x40
.L_8:


//--------------------- .text._Z10FillMatrixPfi   --------------------------
	.section	.text._Z10FillMatrixPfi,"ax",@progbits
	.align	128
        .global         _Z10FillMatrixPfi
        .type           _Z10FillMatrixPfi,@function
        .size           _Z10FillMatrixPfi,(.L_x_1 - _Z10FillMatrixPfi)
        .other          _Z10FillMatrixPfi,@"STO_CUDA_ENTRY STV_DEFAULT"
_Z10FillMatrixPfi:
.text._Z10FillMatrixPfi:
[----:B------:R-:W-:Y:S01]  /*0000*/  LDC R1, c[0x0][0x37c] ;  /* 0x0000df00ff017b82 */ /* 0x000fe20000000800 */
[----:B------:R-:W0:Y:S07]  /*0010*/  S2R R3, SR_TID.X ;  /* 0x0000000000037919 */ /* 0x000e2e0000002100 */
[----:B------:R-:W0:Y:S08]  /*0020*/  S2UR UR4, SR_CTAID.X ;  /* 0x00000000000479c3 */ /* 0x000e300000002500 */
[----:B------:R-:W0:Y:S02]  /*0030*/  LDC R0, c[0x0][0x360] ;  /* 0x0000d800ff007b82 */ /* 0x000e240000000800 */
[----:B0-----:R-:W-:Y:S01]  /*0040*/  IMAD R0, R0, UR4, R3 ;  /* 0x0000000400007c24 */ /* 0x001fe2000f8e0203 */
[----:B------:R-:W-:Y:S01]  /*0050*/  CS2R R2, SR_CLOCKLO ;  /* 0x0000000000027805 */ /* 0x000fe20000015000 */
[----:B------:R-:W0:Y:S03]  /*0060*/  LDCU UR4, c[0x0][0x388] ;  /* 0x00007100ff0477ac */ /* 0x000e260008000800 */
[----:B0-----:R-:W-:-:S13]  /*0070*/  ISETP.GE.AND P0, PT, R0, UR4, PT ;  /* 0x0000000400007c0c */ /* 0x001fda000bf06270 */
[----:B------:R-:W-:Y:S05]  /*0080*/  @P0 EXIT ;  /* 0x000000000000094d */ /* 0x000fea0003800000 */
[----:B------:R-:W-:Y:S01]  /*0090*/  IADD3 R2, P0, PT, R0, R2, RZ ;  /* 0x0000000200027210 */ /* 0x000fe20007f1e0ff */
[----:B------:R-:W0:Y:S03]  /*00a0*/  LDCU.64 UR4, c[0x0][0x358] ;  /* 0x00006b00ff0477ac */ /* 0x000e260008000a00 */
[----:B------:R-:W-:Y:S02]  /*00b0*/  LOP3.LUT R2, R2, 0xaad26b49, RZ, 0x3c, !PT ;  /* 0xaad26b4902027812 */ /* 0x000fe400078e3cff */
[----:B------:R-:W-:-:S03]  /*00c0*/  LEA.HI.X.SX32 R3, R0, R3, 0x1, P0 ;  /* 0x0000000300037211 */ /* 0x000fc600000f0eff */
[----:B------:R-:W-:Y:S01]  /*00d0*/  IMAD R2, R2, 0x4182bed5, RZ ;  /* 0x4182bed502027824 */ /* 0x000fe200078e02ff */
[----:B------:R-:W-:-:S03]  /*00e0*/  LOP3.LUT R3, R3, 0xf7dcefdd, RZ, 0x3c, !PT ;  /* 0xf7dcefdd03037812 */ /* 0x000fc600078e3cff */
[C---:B------:R-:W-:Y:S02]  /*00f0*/  VIADD R5, R2.reuse, 0x75bcd15 ;  /* 0x075bcd1502057836 */ /* 0x040fe40000000000 */
[----:B------:R-:W-:Y:S02]  /*0100*/  VIADD R4, R2, 0x583f19 ;  /* 0x00583f1902047836 */ /* 0x000fe40000000000 */
[----:B------:R-:W-:Y:S01]  /*0110*/  IMAD R3, R3, -0x658354e5, R2 ;  /* 0x9a7cab1b03037824 */ /* 0x000fe200078e0202 */
[----:B------:R-:W-:Y:S01]  /*0120*/  SHF.R.U32.HI R6, RZ, 0x2, R5 ;  /* 0x00000002ff067819 */ /* 0x000fe20000011605 */
[----:B------:R-:W-:-:S03]  /*0130*/  IMAD.SHL.U32 R7, R4, 0x10, RZ ;  /* 0x0000001004077824 */ /* 0x000fc600078e00ff */
[----:B------:R-:W-:Y:S02]  /*0140*/  LOP3.LUT R6, R6, R5, RZ, 0x3c, !PT ;  /* 0x0000000506067212 */ /* 0x000fe400078e3cff */
[----:B------:R-:W-:-:S03]  /*0150*/  LOP3.LUT R5, R2, 0x159a55e5, RZ, 0x3c, !PT ;  /* 0x159a55e502057812 */ /* 0x000fc600078e3cff */
[----:B------:R-:W-:Y:S01]  /*0160*/  IMAD.SHL.U32 R8, R6, 0x2, RZ ;  /* 0x0000000206087824 */ /* 0x000fe200078e00ff */
[----:B------:R-:W-:-:S04]  /*0170*/  SHF.R.U32.HI R5, RZ, 0x2, R5 ;  /* 0x00000002ff057819 */ /* 0x000fc80000011605 */
[----:B------:R-:W-:Y:S02]  /*0180*/  LOP3.LUT R7, R4, R7, R8, 0x96, !PT ;  /* 0x0000000704077212 */ /* 0x000fe400078e9608 */
[----:B------:R-:W-:Y:S01]  /*0190*/  LOP3.LUT R5, R5, 0x159a55e5, R2, 0x96, !PT ;  /* 0x159a55e505057812 */ /* 0x000fe200078e9602 */
[----:B------:R-:W1:Y:S01]  /*01a0*/  LDC.64 R8, c[0x0][0x380] ;  /* 0x0000e000ff087b82 */ /* 0x000e620000000a00 */
[----:B------:R-:W-:-:S03]  /*01b0*/  LOP3.LUT R7, R7, R6, RZ, 0x3c, !PT ;  /* 0x0000000607077212 */ /* 0x000fc600078e3cff */
[----:B------:R-:W-:Y:S02]  /*01c0*/  IMAD.SHL.U32 R6, R5, 0x2, RZ ;  /* 0x0000000205067824 */ /* 0x000fe400078e00ff */
[----:B------:R-:W-:-:S05]  /*01d0*/  IMAD.SHL.U32 R4, R7, 0x10, RZ ;  /* 0x0000001007047824 */ /* 0x000fca00078e00ff */
[----:B------:R-:W-:Y:S01]  /*01e0*/  LOP3.LUT R6, R5, R6, R4, 0x96, !PT ;  /* 0x0000000605067212 */ /* 0x000fe200078e9604 */
[----:B------:R-:W-:Y:S02]  /*01f0*/  VIADD R4, R3, 0x64f0c9 ;  /* 0x0064f0c903047836 */ /* 0x000fe40000000000 */
[----:B------:R-:W-:Y:S01]  /*0200*/  IMAD.MOV.U32 R5, RZ, RZ, 0x3ca00000 ;  /* 0x3ca00000ff057424 */ /* 0x000fe200078e00ff */
[----:B------:R-:W-:Y:S02]  /*0210*/  LOP3.LUT R3, R6, R7, RZ, 0x3c, !PT ;  /* 0x0000000706037212 */ /* 0x000fe400078e3cff */
[C---:B------:R-:W-:Y:S02]  /*0220*/  IADD3 R7, PT, PT, R4.reuse, 0x587c5, R7 ;  /* 0x000587c504077810 */ /* 0x040fe40007ffe007 */
[----:B------:R-:W-:Y:S01]  /*0230*/  IADD3 R3, PT, PT, R4, 0xb0f8a, R3 ;  /* 0x000b0f8a04037810 */ /* 0x000fe20007ffe003 */
[----:B------:R-:W-:-:S04]  /*0240*/  IMAD.MOV.U32 R4, RZ, RZ, 0x0 ;  /* 0x00000000ff047424 */ /* 0x000fc800078e00ff */
[----:B------:R-:W-:-:S03]  /*0250*/  IMAD.WIDE.U32 R2, R3, 0x200000, RZ ;  /* 0x0020000003027825 */ /* 0x000fc600078e00ff */
[----:B------:R-:W-:Y:S01]  /*0260*/  LOP3.LUT R6, R2, R7, RZ, 0x3c, !PT ;  /* 0x0000000702067212 */ /* 0x000fe200078e3cff */
[----:B------:R-:W-:-:S04]  /*0270*/  IMAD.MOV.U32 R7, RZ, RZ, R3 ;  /* 0x000000ffff077224 */ /* 0x000fc800078e0003 */
[----:B------:R-:W2:Y:S02]  /*0280*/  I2F.F64.U64 R2, R6 ;  /* 0x0000000600027312 */ /* 0x000ea40000301800 */
[----:B--2---:R-:W-:Y:S01]  /*0290*/  DFMA R2, R2, R4, 5.5511151231257827021e-17 ;  /* 0x3c9000000202742b */ /* 0x004fe20000000004 */
[----:B-1----:R-:W-:-:S09]  /*02a0*/  IMAD.WIDE R4, R0, 0x4, R8 ;  /* 0x0000000400047825 */ /* 0x002fd200078e0208 */
[----:B------:R-:W0:Y:S02]  /*02b0*/  F2F.F32.F64 R3, R2 ;  /* 0x0000000200037310 */ /* 0x000e240000301000 */
[----:B0-----:R-:W-:Y:S01]  /*02c0*/  STG.E desc[UR4][R4.64], R3 ;  /* 0x0000000304007986 */ /* 0x001fe2000c101904 */
[----:B------:R-:W-:Y:S05]  /*02d0*/  EXIT ;  /* 0x000000000000794d */ /* 0x000fea0003800000 */
.L_x_0:
[----:B------:R-:W-:-:S00]  /*02e0*/  BRA `(.L_x_0) ;  /* 0xfffffffc00fc7947 */ /* 0x000fc0000383ffff */
[----:B------:R-:W-:-:S00]  /*02f0*/  NOP ;  /* 0x0000000000007918 */ /* 0x000fc00000000000 */
        /* <DEDUP_REMOVED lines=8> */
.L_x_1:


//--------------------- .nv.global.init           --------------------------
	.section	.nv.global.init,"aw",@progbits
	.align	4
.nv.global.init:
	.type		mrg32k3aM1SubSeq,@object
	.size		mrg32k3aM1SubSeq,(mrg32k3aM2SubSeq - mrg32k3aM1SubSeq)
mrg32k3aM1SubSeq:
        /*0000*/ 	.byte	0x0b, 0xcc, 0xee, 0x04, 0x73, 0x29, 0x8b, 0x6f, 0xf6, 0x53, 0x03, 0xf6, 0x23, 0xf6, 0xea, 0xda
        /* <DEDUP_REMOVED lines=125> */
	.type		mrg32k3aM2SubSeq,@object
	.size		mrg32k3aM2SubSeq,(mrg32k3aM1 - mrg32k3aM2SubSeq)
mrg32k3aM2SubSeq:
        /* <DEDUP_REMOVED lines=126> */
	.type		mrg32k3aM1,@object
	.size		mrg32k3aM1,(mrg32k3aM1Seq - mrg32k3aM1)
mrg32k3aM1:
        /* <DEDUP_REMOVED lines=144> */
	.type		mrg32k3aM1Seq,@object
	.size		mrg32k3aM1Seq,(mrg32k3aM2 - mrg32k3aM1Seq)
mrg32k3aM1Seq:
        /* <DEDUP_REMOVED lines=144> */
	.type		mrg32k3aM2,@object
	.size		mrg32k3aM2,(mrg32k3aM2Seq - mrg32k3aM2)
mrg32k3aM2:
        /* <DEDUP_REMOVED lines=144> */
	.type		mrg32k3aM2Seq,@object
	.size		mrg32k3aM2Seq,(precalc_xorwow_matrix - mrg32k3aM2Seq)
mrg32k3aM2Seq:
        /* <DEDUP_REMOVED lines=144> */
	.type		precalc_xorwow_matrix,@object
	.size		precalc_xorwow_matrix,(precalc_xorwow_offset_matrix - precalc_xorwow_matrix)
precalc_xorwow_matrix:
        /* <DEDUP_REMOVED lines=6400> */
	.type		precalc_xorwow_offset_matrix,@object
	.size		precalc_xorwow_offset_matrix,(.L_1 - precalc_xorwow_offset_matrix)
precalc_xorwow_offset_matrix:
        /* <DEDUP_REMOVED lines=6400> */
.L_1:


//--------------------- .nv.shared.reserved.0     --------------------------
	.section	.nv.shared.reserved.0,"aw",@nobits
	.weak		__nv_reservedSMEM_offset_0_alias
	.size		__nv_reservedSMEM_offset_0_alias, 0, 64
	.other		__nv_reservedSMEM_offset_0_alias,@"STO_CUDA_RESERVED_SHARED STV_DEFAULT"
__nv_reservedSMEM_offset_0_alias:
	.zero		0
	.zero		64


//--------------------- .nv.constant0._Z10FillMatrixPfi --------------------------
	.section	.nv.constant0._Z10FillMatrixPfi,"a",@progbits
	.sectionflags	@""
	.align	4
.nv.constant0._Z10FillMatrixPfi:
	.zero		908


//--------------------- SYMBOLS --------------------------

	.type		.nv.reservedSmem.offset0,@object
	.size		.nv.reservedSmem.offset0,0x4
